//
// Generated by NVIDIA NVVM Compiler
//
// Compiler Build ID: CL-36424714
// Cuda compilation tools, release 13.0, V13.0.88
// Based on NVVM 20.0.0
//

.version 9.0
.target sm_100
.address_size 64

	// .globl	_Z22histogram_range_kernelPKcjiiPj
.extern .shared .align 16 .b8 s_hist[];

.visible .entry _Z22histogram_range_kernelPKcjiiPj(
	.param .u64 .ptr .align 1 _Z22histogram_range_kernelPKcjiiPj_param_0,
	.param .u32 _Z22histogram_range_kernelPKcjiiPj_param_1,
	.param .u32 _Z22histogram_range_kernelPKcjiiPj_param_2,
	.param .u32 _Z22histogram_range_kernelPKcjiiPj_param_3,
	.param .u64 .ptr .align 1 _Z22histogram_range_kernelPKcjiiPj_param_4
)
{
	.reg .pred 	%p<9>;
	.reg .b16 	%rs<2>;
	.reg .b32 	%r<37>;
	.reg .b64 	%rd<9>;

	ld.param.u64 	%rd3, [_Z22histogram_range_kernelPKcjiiPj_param_0];
	ld.param.u32 	%r16, [_Z22histogram_range_kernelPKcjiiPj_param_1];
	ld.param.u32 	%r17, [_Z22histogram_range_kernelPKcjiiPj_param_2];
	ld.param.u32 	%r18, [_Z22histogram_range_kernelPKcjiiPj_param_3];
	ld.param.u64 	%rd4, [_Z22histogram_range_kernelPKcjiiPj_param_4];
	sub.s32 	%r1, %r18, %r17;
	mov.u32 	%r36, %tid.x;
	setp.gt.s32 	%p1, %r36, %r1;
	@%p1 bra 	$L__BB0_3;
	mov.u32 	%r3, %ntid.x;
	mov.u32 	%r20, s_hist;
	mov.u32 	%r34, %r36;
$L__BB0_2:
	shl.b32 	%r19, %r34, 2;
	add.s32 	%r21, %r20, %r19;
	mov.b32 	%r22, 0;
	st.shared.u32 	[%r21], %r22;
	add.s32 	%r34, %r34, %r3;
	setp.le.s32 	%p2, %r34, %r1;
	@%p2 bra 	$L__BB0_2;
$L__BB0_3:
	bar.sync 	0;
	mov.u32 	%r23, %ctaid.x;
	mov.u32 	%r6, %ntid.x;
	mad.lo.s32 	%r35, %r23, %r6, %r36;
	setp.ge.u32 	%p3, %r35, %r16;
	@%p3 bra 	$L__BB0_8;
	add.s32 	%r8, %r1, 1;
	cvta.to.global.u64 	%rd1, %rd3;
	mov.u32 	%r24, %nctaid.x;
	mul.lo.s32 	%r9, %r6, %r24;
$L__BB0_5:
	cvt.u64.u32 	%rd5, %r35;
	add.s64 	%rd6, %rd1, %rd5;
	ld.global.nc.u8 	%rs1, [%rd6];
	cvt.u32.u8 	%r25, %rs1;
	sub.s32 	%r11, %r25, %r17;
	setp.ge.u32 	%p4, %r11, %r8;
	@%p4 bra 	$L__BB0_7;
	shl.b32 	%r26, %r11, 2;
	mov.u32 	%r27, s_hist;
	add.s32 	%r28, %r27, %r26;
	atom.shared.add.u32 	%r29, [%r28], 1;
$L__BB0_7:
	add.s32 	%r35, %r35, %r9;
	setp.lt.u32 	%p5, %r35, %r16;
	@%p5 bra 	$L__BB0_5;
$L__BB0_8:
	setp.gt.s32 	%p6, %r36, %r1;
	bar.sync 	0;
	@%p6 bra 	$L__BB0_13;
	cvta.to.global.u64 	%rd2, %rd4;
	mov.u32 	%r31, s_hist;
$L__BB0_10:
	shl.b32 	%r30, %r36, 2;
	add.s32 	%r32, %r31, %r30;
	ld.shared.u32 	%r14, [%r32];
	setp.eq.s32 	%p7, %r14, 0;
	@%p7 bra 	$L__BB0_12;
	mul.wide.s32 	%rd7, %r36, 4;
	add.s64 	%rd8, %rd2, %rd7;
	atom.global.add.u32 	%r33, [%rd8], %r14;
$L__BB0_12:
	add.s32 	%r36, %r36, %r6;
	setp.le.s32 	%p8, %r36, %r1;
	@%p8 bra 	$L__BB0_10;
$L__BB0_13:
	ret;

}


// ===== COMPILED SASS (sm_100) =====

	.target	sm_100

	.elftype	@"ET_EXEC"


//--------------------- .note.nv.tkinfo           --------------------------
	.section	.note.nv.tkinfo,"",@"SHT_NOTE"
	.sectionflags	@"SHF_NOTE_NV_TKINFO"
	.tkinfo
        /*0018*/ 	.word	0x00000002
        /*0030*/ 	.string	""
        /*0030*/ 	.string	"ptxas"
        /*0030*/ 	.string	"Cuda compilation tools, release 13.0, V13.0.88"
        /*0030*/ 	.string	"Build cuda_13.0.r13.0/compiler.36424714_0"
        /*0030*/ 	.string	"-arch sm_100 -m 64 "



//--------------------- .note.nv.cuinfo           --------------------------
	.section	.note.nv.cuinfo,"",@"SHT_NOTE"
	.sectionflags	@"SHF_NOTE_NV_CUINFO"
        /*0018*/ 	.short	0x0002
        /*001a*/ 	.short	0x0064
        /*001c*/ 	.short	0x0082
	.zero		2


//--------------------- .nv.info                  --------------------------
	.section	.nv.info,"",@"SHT_CUDA_INFO"
	.align	4


	//----- nvinfo : EIATTR_REGCOUNT
	.align		4
        /*0000*/ 	.byte	0x04, 0x2f
        /*0002*/ 	.short	(.L_1 - .L_0)
	.align		4
.L_0:
        /*0004*/ 	.word	index@(_Z22histogram_range_kernelPKcjiiPj)
        /*0008*/ 	.word	0x0000000c


	//----- nvinfo : EIATTR_FRAME_SIZE
	.align		4
.L_1:
        /*000c*/ 	.byte	0x04, 0x11
        /*000e*/ 	.short	(.L_3 - .L_2)
	.align		4
.L_2:
        /*0010*/ 	.word	index@(_Z22histogram_range_kernelPKcjiiPj)
        /*0014*/ 	.word	0x00000000


	//----- nvinfo : EIATTR_MIN_STACK_SIZE
	.align		4
.L_3:
        /*0018*/ 	.byte	0x04, 0x12
        /*001a*/ 	.short	(.L_5 - .L_4)
	.align		4
.L_4:
        /*001c*/ 	.word	index@(_Z22histogram_range_kernelPKcjiiPj)
        /*0020*/ 	.word	0x00000000
.L_5:


//--------------------- .nv.compat                --------------------------
	.section	.nv.compat,"",@"SHT_CUDA_COMPAT_INFO"
	.align	4
        /*0000*/ 	.byte	0x02, 0x09, 0x00, 0x00, 0x02, 0x02, 0x01, 0x00, 0x02, 0x05, 0x05, 0x00, 0x03, 0x07, 0x01, 0x01
        /*0010*/ 	.byte	0x02, 0x03, 0x00, 0x00, 0x02, 0x06, 0x01, 0x00, 0x04, 0x0b, 0x08, 0x00, 0x09, 0x00, 0x00, 0x00
        /*0020*/ 	.byte	0x00, 0x00, 0x00, 0x00


//--------------------- .nv.info._Z22histogram_range_kernelPKcjiiPj --------------------------
	.section	.nv.info._Z22histogram_range_kernelPKcjiiPj,"",@"SHT_CUDA_INFO"
	.sectionflags	@""
	.align	4


	//----- nvinfo : EIATTR_CUDA_API_VERSION
	.align		4
        /*0000*/ 	.byte	0x04, 0x37
        /*0002*/ 	.short	(.L_7 - .L_6)
.L_6:
        /*0004*/ 	.word	0x00000082


	//----- nvinfo : EIATTR_KPARAM_INFO
	.align		4
.L_7:
        /*0008*/ 	.byte	0x04, 0x17
        /*000a*/ 	.short	(.L_9 - .L_8)
.L_8:
        /*000c*/ 	.word	0x00000000
        /*0010*/ 	.short	0x0004
        /*0012*/ 	.short	0x0018
        /*0014*/ 	.byte	0x00, 0xf5, 0x21, 0x00


	//----- nvinfo : EIATTR_KPARAM_INFO
	.align		4
.L_9:
        /*0018*/ 	.byte	0x04, 0x17
        /*001a*/ 	.short	(.L_11 - .L_10)
.L_10:
        /*001c*/ 	.word	0x00000000
        /*0020*/ 	.short	0x0003
        /*0022*/ 	.short	0x0010
        /*0024*/ 	.byte	0x00, 0xf0, 0x11, 0x00


	//----- nvinfo : EIATTR_KPARAM_INFO
	.align		4
.L_11:
        /*0028*/ 	.byte	0x04, 0x17
        /*002a*/ 	.short	(.L_13 - .L_12)
.L_12:
        /*002c*/ 	.word	0x00000000
        /*0030*/ 	.short	0x0002
        /*0032*/ 	.short	0x000c
        /*0034*/ 	.byte	0x00, 0xf0, 0x11, 0x00


	//----- nvinfo : EIATTR_KPARAM_INFO
	.align		4
.L_13:
        /*0038*/ 	.byte	0x04, 0x17
        /*003a*/ 	.short	(.L_15 - .L_14)
.L_14:
        /*003c*/ 	.word	0x00000000
        /*0040*/ 	.short	0x0001
        /*0042*/ 	.short	0x0008
        /*0044*/ 	.byte	0x00, 0xf0, 0x11, 0x00


	//----- nvinfo : EIATTR_KPARAM_INFO
	.align		4
.L_15:
        /*0048*/ 	.byte	0x04, 0x17
        /*004a*/ 	.short	(.L_17 - .L_16)
.L_16:
        /*004c*/ 	.word	0x00000000
        /*0050*/ 	.short	0x0000
        /*0052*/ 	.short	0x0000
        /*0054*/ 	.byte	0x00, 0xf5, 0x21, 0x00


	//----- nvinfo : EIATTR_SPARSE_MMA_MASK
	.align		4
.L_17:
        /*0058*/ 	.byte	0x03, 0x50
        /*005a*/ 	.short	0x0000


	//----- nvinfo : EIATTR_MAXREG_COUNT
	.align		4
        /*005c*/ 	.byte	0x03, 0x1b
        /*005e*/ 	.short	0x00ff


	//----- nvinfo : EIATTR_NUM_BARRIERS
	.align		4
        /*0060*/ 	.byte	0x02, 0x4c
        /*0062*/ 	.byte	0x01
	.zero		1


	//----- nvinfo : EIATTR_MERCURY_ISA_VERSION
	.align		4
        /*0064*/ 	.byte	0x03, 0x5f
        /*0066*/ 	.short	0x0101


	//----- nvinfo : EIATTR_VRC_CTA_INIT_COUNT
	.align		4
        /*0068*/ 	.byte	0x02, 0x4a
	.zero		1
	.zero		1


	//----- nvinfo : EIATTR_EXIT_INSTR_OFFSETS
	.align		4
        /*006c*/ 	.byte	0x04, 0x1c
        /*006e*/ 	.short	(.L_19 - .L_18)


	//   ....[0]....
.L_18:
        /*0070*/ 	.word	0x00000340


	//   ....[1]....
        /*0074*/ 	.word	0x00000440


	//----- nvinfo : EIATTR_CRS_STACK_SIZE
	.align		4
.L_19:
        /*0078*/ 	.byte	0x04, 0x1e
        /*007a*/ 	.short	(.L_21 - .L_20)
.L_20:
        /*007c*/ 	.word	0x00000000


	//----- nvinfo : EIATTR_CBANK_PARAM_SIZE
	.align		4
.L_21:
        /*0080*/ 	.byte	0x03, 0x19
        /*0082*/ 	.short	0x0020


	//----- nvinfo : EIATTR_PARAM_CBANK
	.align		4
        /*0084*/ 	.byte	0x04, 0x0a
        /*0086*/ 	.short	(.L_23 - .L_22)
	.align		4
.L_22:
        /*0088*/ 	.word	index@(.nv.constant0._Z22histogram_range_kernelPKcjiiPj)
        /*008c*/ 	.short	0x0380
        /*008e*/ 	.short	0x0020


	//----- nvinfo : EIATTR_SW_WAR
	.align		4
.L_23:
        /*0090*/ 	.byte	0x04, 0x36
        /*0092*/ 	.short	(.L_25 - .L_24)
.L_24:
        /*0094*/ 	.word	0x00000008
.L_25:


//--------------------- .nv.callgraph             --------------------------
	.section	.nv.callgraph,"",@"SHT_CUDA_CALLGRAPH"
	.align	4
	.sectionentsize	8
	.align		4
        /*0000*/ 	.word	0x00000000
	.align		4
        /*0004*/ 	.word	0xffffffff
	.align		4
        /*0008*/ 	.word	0x00000000
	.align		4
        /*000c*/ 	.word	0xfffffffe
	.align		4
        /*0010*/ 	.word	0x00000000
	.align		4
        /*0014*/ 	.word	0xfffffffd
	.align		4
        /*0018*/ 	.word	0x00000000
	.align		4
        /*001c*/ 	.word	0xfffffffc


//--------------------- .text._Z22histogram_range_kernelPKcjiiPj --------------------------
	.section	.text._Z22histogram_range_kernelPKcjiiPj,"ax",@progbits
	.align	128
        .global         _Z22histogram_range_kernelPKcjiiPj
        .type           _Z22histogram_range_kernelPKcjiiPj,@function
        .size           _Z22histogram_range_kernelPKcjiiPj,(.L_x_12 - _Z22histogram_range_kernelPKcjiiPj)
        .other          _Z22histogram_range_kernelPKcjiiPj,@"STO_CUDA_ENTRY STV_DEFAULT"
_Z22histogram_range_kernelPKcjiiPj:
.text._Z22histogram_range_kernelPKcjiiPj:
[----:B------:R-:W-:Y:S01]  /*0000*/  LDC R1, c[0x0][0x37c] ;  /* 0x0000df00ff017b82 */ /* 0x000fe20000000800 */
[----:B------:R-:W0:Y:S07]  /*0010*/  S2R R7, SR_TID.X ;  /* 0x0000000000077919 */ /* 0x000e2e0000002100 */
[----:B------:R-:W1:Y:S01]  /*0020*/  LDC R0, c[0x0][0x38c] ;  /* 0x0000e300ff007b82 */ /* 0x000e620000000800 */
[----:B------:R-:W1:Y:S01]  /*0030*/  LDCU UR4, c[0x0][0x390] ;  /* 0x00007200ff0477ac */ /* 0x000e620008000800 */
[----:B------:R-:W-:Y:S01]  /*0040*/  BSSY.RECONVERGENT B0, `(.L_x_0) ;  /* 0x000000e000007945 */ /* 0x000fe20003800200 */
[----:B-1----:R-:W-:-:S04]  /*0050*/  IADD3 R0, PT, PT, -R0, UR4, RZ ;  /* 0x0000000400007c10 */ /* 0x002fc8000fffe1ff */
[----:B0-----:R-:W-:-:S13]  /*0060*/  ISETP.GT.AND P0, PT, R7, R0, PT ;  /* 0x000000000700720c */ /* 0x001fda0003f04270 */
[----:B------:R-:W-:Y:S05]  /*0070*/  @P0 BRA `(.L_x_1) ;  /* 0x0000000000280947 */ /* 0x000fea0003800000 */
[----:B------:R-:W0:Y:S01]  /*0080*/  S2R R5, SR_CgaCtaId ;  /* 0x0000000000057919 */ /* 0x000e220000008800 */
[----:B------:R-:W1:Y:S01]  /*0090*/  LDC R6, c[0x0][0x360] ;  /* 0x0000d800ff067b82 */ /* 0x000e620000000800 */
[----:B------:R-:W-:Y:S01]  /*00a0*/  MOV R2, 0x400 ;  /* 0x0000040000027802 */ /* 0x000fe20000000f00 */
[----:B------:R-:W-:-:S03]  /*00b0*/  IMAD.MOV.U32 R3, RZ, RZ, R7 ;  /* 0x000000ffff037224 */ /* 0x000fc600078e0007 */
[----:B0-----:R-:W-:-:S07]  /*00c0*/  LEA R2, R5, R2, 0x18 ;  /* 0x0000000205027211 */ /* 0x001fce00078ec0ff */
.L_x_2:
[----:B------:R-:W-:Y:S02]  /*00d0*/  IMAD R4, R3, 0x4, R2 ;  /* 0x0000000403047824 */ /* 0x000fe400078e0202 */
[----:B-1----:R-:W-:-:S03]  /*00e0*/  IMAD.IADD R3, R6, 0x1, R3 ;  /* 0x0000000106037824 */ /* 0x002fc600078e0203 */
[----:B------:R0:W-:Y:S02]  /*00f0*/  STS [R4], RZ ;  /* 0x000000ff04007388 */ /* 0x0001e40000000800 */
[----:B------:R-:W-:-:S13]  /*0100*/  ISETP.GT.AND P0, PT, R3, R0, PT ;  /* 0x000000000300720c */ /* 0x000fda0003f04270 */
[----:B0-----:R-:W-:Y:S05]  /*0110*/  @!P0 BRA `(.L_x_2) ;  /* 0xfffffffc00ec8947 */ /* 0x001fea000383ffff */
.L_x_1:
[----:B------:R-:W-:Y:S05]  /*0120*/  BSYNC.RECONVERGENT B0 ;  /* 0x0000000000007941 */ /* 0x000fea0003800200 */
.L_x_0:
[----:B------:R-:W0:Y:S01]  /*0130*/  S2UR UR4, SR_CTAID.X ;  /* 0x00000000000479c3 */ /* 0x000e220000002500 */
[----:B------:R-:W1:Y:S01]  /*0140*/  LDCU UR5, c[0x0][0x388] ;  /* 0x00007100ff0577ac */ /* 0x000e620008000800 */
[----:B------:R-:W-:Y:S01]  /*0150*/  BSSY.RECONVERGENT B0, `(.L_x_3) ;  /* 0x000001c000007945 */ /* 0x000fe20003800200 */
[----:B------:R-:W2:Y:S05]  /*0160*/  LDCU.64 UR6, c[0x0][0x358] ;  /* 0x00006b00ff0677ac */ /* 0x000eaa0008000a00 */
[----:B------:R-:W0:Y:S01]  /*0170*/  LDC R6, c[0x0][0x360] ;  /* 0x0000d800ff067b82 */ /* 0x000e220000000800 */
[----:B------:R-:W3:Y:S01]  /*0180*/  LDCU.128 UR8, c[0x0][0x380] ;  /* 0x00007000ff0877ac */ /* 0x000ee20008000c00 */
[----:B0-----:R-:W-:-:S06]  /*0190*/  IMAD R2, R6, UR4, R7 ;  /* 0x0000000406027c24 */ /* 0x001fcc000f8e0207 */
[----:B------:R-:W-:Y:S01]  /*01a0*/  BAR.SYNC.DEFER_BLOCKING 0x0 ;  /* 0x0000000000007b1d */ /* 0x000fe20000010000 */
[----:B-1----:R-:W-:-:S13]  /*01b0*/  ISETP.GE.U32.AND P0, PT, R2, UR5, PT ;  /* 0x0000000502007c0c */ /* 0x002fda000bf06070 */
[----:B--23--:R-:W-:Y:S05]  /*01c0*/  @P0 BRA `(.L_x_4) ;  /* 0x0000000000500947 */ /* 0x00cfea0003800000 */
[----:B------:R-:W0:Y:S01]  /*01d0*/  LDCU UR4, c[0x0][0x370] ;  /* 0x00006e00ff0477ac */ /* 0x000e220008000800 */
[----:B------:R-:W-:Y:S02]  /*01e0*/  IMAD.MOV.U32 R4, RZ, RZ, R2 ;  /* 0x000000ffff047224 */ /* 0x000fe400078e0002 */
[----:B------:R-:W-:Y:S02]  /*01f0*/  VIADD R5, R0, 0x1 ;  /* 0x0000000100057836 */ /* 0x000fe40000000000 */
[----:B0-----:R-:W-:-:S07]  /*0200*/  IMAD R9, R6, UR4, RZ ;  /* 0x0000000406097c24 */ /* 0x001fce000f8e02ff */
.L_x_7:
[----:B0-----:R-:W-:-:S05]  /*0210*/  IADD3 R2, P0, PT, R4, UR8, RZ ;  /* 0x0000000804027c10 */ /* 0x001fca000ff1e0ff */
[----:B------:R-:W-:-:S05]  /*0220*/  IMAD.X R3, RZ, RZ, UR9, P0 ;  /* 0x00000009ff037e24 */ /* 0x000fca00080e06ff */
[----:B------:R-:W2:Y:S01]  /*0230*/  LDG.E.U8.CONSTANT R2, desc[UR6][R2.64] ;  /* 0x0000000602027981 */ /* 0x000ea2000c1e9100 */
[----:B------:R-:W-:Y:S01]  /*0240*/  IMAD.IADD R4, R9, 0x1, R4 ;  /* 0x0000000109047824 */ /* 0x000fe200078e0204 */
[----:B------:R-:W-:Y:S04]  /*0250*/  BSSY.RECONVERGENT B1, `(.L_x_5) ;  /* 0x000000a000017945 */ /* 0x000fe80003800200 */
[----:B------:R-:W-:Y:S01]  /*0260*/  ISETP.GE.U32.AND P1, PT, R4, UR10, PT ;  /* 0x0000000a04007c0c */ /* 0x000fe2000bf26070 */
[----:B--2---:R-:W-:-:S05]  /*0270*/  VIADD R8, R2, -UR11 ;  /* 0x8000000b02087c36 */ /* 0x004fca0008000000 */
[----:B------:R-:W-:-:S13]  /*0280*/  ISETP.GE.U32.AND P0, PT, R8, R5, PT ;  /* 0x000000050800720c */ /* 0x000fda0003f06070 */
[----:B------:R-:W-:Y:S05]  /*0290*/  @P0 BRA `(.L_x_6) ;  /* 0x0000000000140947 */ /* 0x000fea0003800000 */
[----:B------:R-:W0:Y:S01]  /*02a0*/  S2UR UR5, SR_CgaCtaId ;  /* 0x00000000000579c3 */ /* 0x000e220000008800 */
[----:B------:R-:W-:Y:S02]  /*02b0*/  UMOV UR4, 0x400 ;  /* 0x0000040000047882 */ /* 0x000fe40000000000 */
[----:B0-----:R-:W-:-:S06]  /*02c0*/  ULEA UR4, UR5, UR4, 0x18 ;  /* 0x0000000405047291 */ /* 0x001fcc000f8ec0ff */
[----:B------:R-:W-:-:S05]  /*02d0*/  LEA R2, R8, UR4, 0x2 ;  /* 0x0000000408027c11 */ /* 0x000fca000f8e10ff */
[----:B------:R0:W-:Y:S02]  /*02e0*/  ATOMS.POPC.INC.32 RZ, [R2+URZ] ;  /* 0x0000000002ff7f8c */ /* 0x0001e4000d8000ff */
.L_x_6:
[----:B------:R-:W-:Y:S05]  /*02f0*/  BSYNC.RECONVERGENT B1 ;  /* 0x0000000000017941 */ /* 0x000fea0003800200 */
.L_x_5:
[----:B------:R-:W-:Y:S05]  /*0300*/  @!P1 BRA `(.L_x_7) ;  /* 0xfffffffc00c09947 */ /* 0x000fea000383ffff */
.L_x_4:
[----:B------:R-:W-:Y:S05]  /*0310*/  BSYNC.RECONVERGENT B0 ;  /* 0x0000000000007941 */ /* 0x000fea0003800200 */
.L_x_3:
[----:B------:R-:W-:Y:S01]  /*0320*/  BAR.SYNC.DEFER_BLOCKING 0x0 ;  /* 0x0000000000007b1d */ /* 0x000fe20000010000 */
[----:B------:R-:W-:-:S13]  /*0330*/  ISETP.GT.AND P0, PT, R7, R0, PT ;  /* 0x000000000700720c */ /* 0x000fda0003f04270 */
[----:B------:R-:W-:Y:S05]  /*0340*/  @P0 EXIT ;  /* 0x000000000000094d */ /* 0x000fea0003800000 */
[----:B------:R-:W1:Y:S01]  /*0350*/  S2UR UR5, SR_CgaCtaId ;  /* 0x00000000000579c3 */ /* 0x000e620000008800 */
[----:B------:R-:W-:-:S07]  /*0360*/  UMOV UR4, 0x400 ;  /* 0x0000040000047882 */ /* 0x000fce0000000000 */
[----:B------:R-:W2:Y:S01]  /*0370*/  LDC.64 R4, c[0x0][0x398] ;  /* 0x0000e600ff047b82 */ /* 0x000ea20000000a00 */
[----:B-1----:R-:W-:-:S12]  /*0380*/  ULEA UR4, UR5, UR4, 0x18 ;  /* 0x0000000405047291 */ /* 0x002fd8000f8ec0ff */
.L_x_10:
[----:B0-----:R-:W-:Y:S01]  /*0390*/  LEA R2, R7, UR4, 0x2 ;  /* 0x0000000407027c11 */ /* 0x001fe2000f8e10ff */
[----:B------:R-:W-:Y:S04]  /*03a0*/  BSSY.RECONVERGENT B0, `(.L_x_8) ;  /* 0x0000006000007945 */ /* 0x000fe80003800200 */
[----:B------:R-:W0:Y:S02]  /*03b0*/  LDS R9, [R2] ;  /* 0x0000000002097984 */ /* 0x000e240000000800 */
[----:B0-----:R-:W-:-:S13]  /*03c0*/  ISETP.NE.AND P0, PT, R9, RZ, PT ;  /* 0x000000ff0900720c */ /* 0x001fda0003f05270 */
[----:B------:R-:W-:Y:S05]  /*03d0*/  @!P0 BRA `(.L_x_9) ;  /* 0x0000000000088947 */ /* 0x000fea0003800000 */
[----:B--2---:R-:W-:-:S05]  /*03e0*/  IMAD.WIDE R2, R7, 0x4, R4 ;  /* 0x0000000407027825 */ /* 0x004fca00078e0204 */
[----:B------:R0:W-:Y:S02]  /*03f0*/  REDG.E.ADD.STRONG.GPU desc[UR6][R2.64], R9 ;  /* 0x000000090200798e */ /* 0x0001e4000c12e106 */
.L_x_9:
[----:B------:R-:W-:Y:S05]  /*0400*/  BSYNC.RECONVERGENT B0 ;  /* 0x0000000000007941 */ /* 0x000fea0003800200 */
.L_x_8:
[----:B------:R-:W-:-:S05]  /*0410*/  IMAD.IADD R7, R6, 0x1, R7 ;  /* 0x0000000106077824 */ /* 0x000fca00078e0207 */
[----:B------:R-:W-:-:S13]  /*0420*/  ISETP.GT.AND P0, PT, R7, R0, PT ;  /* 0x000000000700720c */ /* 0x000fda0003f04270 */
[----:B------:R-:W-:Y:S05]  /*0430*/  @!P0 BRA `(.L_x_10) ;  /* 0xfffffffc00d48947 */ /* 0x000fea000383ffff */
[----:B------:R-:W-:Y:S05]  /*0440*/  EXIT ;  /* 0x000000000000794d */ /* 0x000fea0003800000 */
.L_x_11:
[----:B------:R-:W-:-:S00]  /*0450*/  BRA `(.L_x_11) ;  /* 0xfffffffc00fc7947 */ /* 0x000fc0000383ffff */
[----:B------:R-:W-:-:S00]  /*0460*/  NOP ;  /* 0x0000000000007918 */ /* 0x000fc00000000000 */
        /* <DEDUP_REMOVED lines=9> */
.L_x_12:


//--------------------- .nv.shared._Z22histogram_range_kernelPKcjiiPj --------------------------
	.section	.nv.shared._Z22histogram_range_kernelPKcjiiPj,"aw",@nobits
	.sectionflags	@""
	.align	16
	.zero		1024


//--------------------- .nv.shared.reserved.0     --------------------------
	.section	.nv.shared.reserved.0,"aw",@nobits
	.weak		__nv_reservedSMEM_offset_0_alias
	.size		__nv_reservedSMEM_offset_0_alias, 0, 64
	.other		__nv_reservedSMEM_offset_0_alias,@"STO_CUDA_RESERVED_SHARED STV_DEFAULT"
__nv_reservedSMEM_offset_0_alias:
	.zero		0
	.zero		64


//--------------------- .nv.constant0._Z22histogram_range_kernelPKcjiiPj --------------------------
	.section	.nv.constant0._Z22histogram_range_kernelPKcjiiPj,"a",@progbits
	.sectionflags	@""
	.align	4
.nv.constant0._Z22histogram_range_kernelPKcjiiPj:
	.zero		928


//--------------------- SYMBOLS --------------------------

	.type		.nv.reservedSmem.offset0,@object
	.size		.nv.reservedSmem.offset0,0x4
	.type		.nv.reservedSmem.cap,@object
	.size		.nv.reservedSmem.cap,0x4
